//
// Generated by NVIDIA NVVM Compiler
//
// Compiler Build ID: CL-36424714
// Cuda compilation tools, release 13.0, V13.0.88
// Based on NVVM 20.0.0
//

.version 9.0
.target sm_100
.address_size 64

	// .globl	_Z14sigmoid_kernelPfS_

.visible .entry _Z14sigmoid_kernelPfS_(
	.param .u64 .ptr .align 1 _Z14sigmoid_kernelPfS__param_0,
	.param .u64 .ptr .align 1 _Z14sigmoid_kernelPfS__param_1
)
{
	.reg .b32 	%r<7>;
	.reg .b32 	%f<15>;
	.reg .b64 	%rd<8>;
	.reg .b64 	%fd<4>;

	ld.param.u64 	%rd1, [_Z14sigmoid_kernelPfS__param_0];
	ld.param.u64 	%rd2, [_Z14sigmoid_kernelPfS__param_1];
	cvta.to.global.u64 	%rd3, %rd2;
	cvta.to.global.u64 	%rd4, %rd1;
	mov.u32 	%r1, %tid.x;
	mov.u32 	%r2, %ctaid.x;
	mov.u32 	%r3, %ntid.x;
	mad.lo.s32 	%r4, %r2, %r3, %r1;
	mul.wide.s32 	%rd5, %r4, 4;
	add.s64 	%rd6, %rd4, %rd5;
	ld.global.f32 	%f1, [%rd6];
	fma.rn.f32 	%f2, %f1, 0fBBBB989D, 0f3F000000;
	cvt.sat.f32.f32 	%f3, %f2;
	mov.f32 	%f4, 0f4B400001;
	mov.f32 	%f5, 0f437C0000;
	fma.rm.f32 	%f6, %f3, %f5, %f4;
	add.f32 	%f7, %f6, 0fCB40007F;
	neg.f32 	%f8, %f7;
	fma.rn.f32 	%f9, %f1, 0fBFB8AA3B, %f8;
	fma.rn.f32 	%f10, %f1, 0fB2A57060, %f9;
	mov.b32 	%r5, %f6;
	shl.b32 	%r6, %r5, 23;
	mov.b32 	%f11, %r6;
	ex2.approx.ftz.f32 	%f12, %f10;
	mul.f32 	%f13, %f12, %f11;
	cvt.f64.f32 	%fd1, %f13;
	add.f64 	%fd2, %fd1, 0d3FF0000000000000;
	rcp.rn.f64 	%fd3, %fd2;
	cvt.rn.f32.f64 	%f14, %fd3;
	add.s64 	%rd7, %rd3, %rd5;
	st.global.f32 	[%rd7], %f14;
	ret;

}


// ===== COMPILED SASS (sm_100) =====

	.target	sm_100

	.elftype	@"ET_EXEC"


//--------------------- .note.nv.tkinfo           --------------------------
	.section	.note.nv.tkinfo,"",@"SHT_NOTE"
	.sectionflags	@"SHF_NOTE_NV_TKINFO"
	.tkinfo
        /*0018*/ 	.word	0x00000002
        /*0030*/ 	.string	""
        /*0030*/ 	.string	"ptxas"
        /*0030*/ 	.string	"Cuda compilation tools, release 13.0, V13.0.88"
        /*0030*/ 	.string	"Build cuda_13.0.r13.0/compiler.36424714_0"
        /*0030*/ 	.string	"-arch sm_100 -m 64 "



//--------------------- .note.nv.cuinfo           --------------------------
	.section	.note.nv.cuinfo,"",@"SHT_NOTE"
	.sectionflags	@"SHF_NOTE_NV_CUINFO"
        /*0018*/ 	.short	0x0002
        /*001a*/ 	.short	0x0064
        /*001c*/ 	.short	0x0082
	.zero		2


//--------------------- .nv.info                  --------------------------
	.section	.nv.info,"",@"SHT_CUDA_INFO"
	.align	4


	//----- nvinfo : EIATTR_REGCOUNT
	.align		4
        /*0000*/ 	.byte	0x04, 0x2f
        /*0002*/ 	.short	(.L_1 - .L_0)
	.align		4
.L_0:
        /*0004*/ 	.word	index@(_Z14sigmoid_kernelPfS_)
        /*0008*/ 	.word	0x0000000e


	//----- nvinfo : EIATTR_FRAME_SIZE
	.align		4
.L_1:
        /*000c*/ 	.byte	0x04, 0x11
        /*000e*/ 	.short	(.L_3 - .L_2)
	.align		4
.L_2:
        /*0010*/ 	.word	index@($__internal_0_$__cuda_sm20_dblrcp_rn_slowpath_v3)
        /*0014*/ 	.word	0x00000000


	//----- nvinfo : EIATTR_FRAME_SIZE
	.align		4
.L_3:
        /*0018*/ 	.byte	0x04, 0x11
        /*001a*/ 	.short	(.L_5 - .L_4)
	.align		4
.L_4:
        /*001c*/ 	.word	index@(_Z14sigmoid_kernelPfS_)
        /*0020*/ 	.word	0x00000000


	//----- nvinfo : EIATTR_MIN_STACK_SIZE
	.align		4
.L_5:
        /*0024*/ 	.byte	0x04, 0x12
        /*0026*/ 	.short	(.L_7 - .L_6)
	.align		4
.L_6:
        /*0028*/ 	.word	index@(_Z14sigmoid_kernelPfS_)
        /*002c*/ 	.word	0x00000000
.L_7:


//--------------------- .nv.compat                --------------------------
	.section	.nv.compat,"",@"SHT_CUDA_COMPAT_INFO"
	.align	4
        /*0000*/ 	.byte	0x02, 0x09, 0x00, 0x00, 0x02, 0x02, 0x01, 0x00, 0x02, 0x05, 0x05, 0x00, 0x03, 0x07, 0x01, 0x01
        /*0010*/ 	.byte	0x02, 0x03, 0x00, 0x00, 0x02, 0x06, 0x01, 0x00, 0x04, 0x0b, 0x08, 0x00, 0x01, 0x00, 0x00, 0x00
        /*0020*/ 	.byte	0x00, 0x00, 0x00, 0x00


//--------------------- .nv.info._Z14sigmoid_kernelPfS_ --------------------------
	.section	.nv.info._Z14sigmoid_kernelPfS_,"",@"SHT_CUDA_INFO"
	.sectionflags	@""
	.align	4


	//----- nvinfo : EIATTR_CUDA_API_VERSION
	.align		4
        /*0000*/ 	.byte	0x04, 0x37
        /*0002*/ 	.short	(.L_9 - .L_8)
.L_8:
        /*0004*/ 	.word	0x00000082


	//----- nvinfo : EIATTR_KPARAM_INFO
	.align		4
.L_9:
        /*0008*/ 	.byte	0x04, 0x17
        /*000a*/ 	.short	(.L_11 - .L_10)
.L_10:
        /*000c*/ 	.word	0x00000000
        /*0010*/ 	.short	0x0001
        /*0012*/ 	.short	0x0008
        /*0014*/ 	.byte	0x00, 0xf5, 0x21, 0x00


	//----- nvinfo : EIATTR_KPARAM_INFO
	.align		4
.L_11:
        /*0018*/ 	.byte	0x04, 0x17
        /*001a*/ 	.short	(.L_13 - .L_12)
.L_12:
        /*001c*/ 	.word	0x00000000
        /*0020*/ 	.short	0x0000
        /*0022*/ 	.short	0x0000
        /*0024*/ 	.byte	0x00, 0xf5, 0x21, 0x00


	//----- nvinfo : EIATTR_SPARSE_MMA_MASK
	.align		4
.L_13:
        /*0028*/ 	.byte	0x03, 0x50
        /*002a*/ 	.short	0x0000


	//----- nvinfo : EIATTR_MAXREG_COUNT
	.align		4
        /*002c*/ 	.byte	0x03, 0x1b
        /*002e*/ 	.short	0x00ff


	//----- nvinfo : EIATTR_MERCURY_ISA_VERSION
	.align		4
        /*0030*/ 	.byte	0x03, 0x5f
        /*0032*/ 	.short	0x0101


	//----- nvinfo : EIATTR_VRC_CTA_INIT_COUNT
	.align		4
        /*0034*/ 	.byte	0x02, 0x4a
	.zero		1
	.zero		1


	//----- nvinfo : EIATTR_EXIT_INSTR_OFFSETS
	.align		4
        /*0038*/ 	.byte	0x04, 0x1c
        /*003a*/ 	.short	(.L_15 - .L_14)


	//   ....[0]....
.L_14:
        /*003c*/ 	.word	0x00000280


	//----- nvinfo : EIATTR_CRS_STACK_SIZE
	.align		4
.L_15:
        /*0040*/ 	.byte	0x04, 0x1e
        /*0042*/ 	.short	(.L_17 - .L_16)
.L_16:
        /*0044*/ 	.word	0x00000000


	//----- nvinfo : EIATTR_CBANK_PARAM_SIZE
	.align		4
.L_17:
        /*0048*/ 	.byte	0x03, 0x19
        /*004a*/ 	.short	0x0010


	//----- nvinfo : EIATTR_PARAM_CBANK
	.align		4
        /*004c*/ 	.byte	0x04, 0x0a
        /*004e*/ 	.short	(.L_19 - .L_18)
	.align		4
.L_18:
        /*0050*/ 	.word	index@(.nv.constant0._Z14sigmoid_kernelPfS_)
        /*0054*/ 	.short	0x0380
        /*0056*/ 	.short	0x0010


	//----- nvinfo : EIATTR_SW_WAR
	.align		4
.L_19:
        /*0058*/ 	.byte	0x04, 0x36
        /*005a*/ 	.short	(.L_21 - .L_20)
.L_20:
        /*005c*/ 	.word	0x00000008
.L_21:


//--------------------- .nv.callgraph             --------------------------
	.section	.nv.callgraph,"",@"SHT_CUDA_CALLGRAPH"
	.align	4
	.sectionentsize	8
	.align		4
        /*0000*/ 	.word	0x00000000
	.align		4
        /*0004*/ 	.word	0xffffffff
	.align		4
        /*0008*/ 	.word	0x00000000
	.align		4
        /*000c*/ 	.word	0xfffffffe
	.align		4
        /*0010*/ 	.word	0x00000000
	.align		4
        /*0014*/ 	.word	0xfffffffd
	.align		4
        /*0018*/ 	.word	0x00000000
	.align		4
        /*001c*/ 	.word	0xfffffffc


//--------------------- .text._Z14sigmoid_kernelPfS_ --------------------------
	.section	.text._Z14sigmoid_kernelPfS_,"ax",@progbits
	.align	128
        .global         _Z14sigmoid_kernelPfS_
        .type           _Z14sigmoid_kernelPfS_,@function
        .size           _Z14sigmoid_kernelPfS_,(.L_x_7 - _Z14sigmoid_kernelPfS_)
        .other          _Z14sigmoid_kernelPfS_,@"STO_CUDA_ENTRY STV_DEFAULT"
_Z14sigmoid_kernelPfS_:
.text._Z14sigmoid_kernelPfS_:
[----:B------:R-:W-:Y:S01]  /*0000*/  LDC R1, c[0x0][0x37c] ;  /* 0x0000df00ff017b82 */ /* 0x000fe20000000800 */
[----:B------:R-:W0:Y:S07]  /*0010*/  S2R R0, SR_TID.X ;  /* 0x0000000000007919 */ /* 0x000e2e0000002100 */
[----:B------:R-:W0:Y:S01]  /*0020*/  S2UR UR6, SR_CTAID.X ;  /* 0x00000000000679c3 */ /* 0x000e220000002500 */
[----:B------:R-:W1:Y:S07]  /*0030*/  LDCU.64 UR4, c[0x0][0x358] ;  /* 0x00006b00ff0477ac */ /* 0x000e6e0008000a00 */
[----:B------:R-:W0:Y:S08]  /*0040*/  LDC R5, c[0x0][0x360] ;  /* 0x0000d800ff057b82 */ /* 0x000e300000000800 */
[----:B------:R-:W2:Y:S01]  /*0050*/  LDC.64 R2, c[0x0][0x380] ;  /* 0x0000e000ff027b82 */ /* 0x000ea20000000a00 */
[----:B0-----:R-:W-:-:S04]  /*0060*/  IMAD R0, R5, UR6, R0 ;  /* 0x0000000605007c24 */ /* 0x001fc8000f8e0200 */
[----:B--2---:R-:W-:-:S06]  /*0070*/  IMAD.WIDE R2, R0, 0x4, R2 ;  /* 0x0000000400027825 */ /* 0x004fcc00078e0202 */
[----:B-1----:R-:W2:Y:S01]  /*0080*/  LDG.E R2, desc[UR4][R2.64] ;  /* 0x0000000402027981 */ /* 0x002ea2000c1e1900 */
[----:B------:R-:W-:Y:S02]  /*0090*/  HFMA2 R5, -RZ, RZ, 0.96630859375, -0.0022525787353515625 ;  /* 0x3bbb989dff057431 */ /* 0x000fe400000001ff */
[----:B------:R-:W-:Y:S01]  /*00a0*/  IMAD.MOV.U32 R7, RZ, RZ, 0x437c0000 ;  /* 0x437c0000ff077424 */ /* 0x000fe200078e00ff */
[----:B------:R-:W-:Y:S02]  /*00b0*/  BSSY.RECONVERGENT B0, `(.L_x_0) ;  /* 0x0000018000007945 */ /* 0x000fe40003800200 */
[----:B--2---:R-:W-:-:S04]  /*00c0*/  FFMA.SAT R4, R2, -R5, 0.5 ;  /* 0x3f00000002047423 */ /* 0x004fc80000002805 */
[----:B------:R-:W-:-:S04]  /*00d0*/  FFMA.RM R4, R4, R7, 12582913 ;  /* 0x4b40000104047423 */ /* 0x000fc80000004007 */
[C---:B------:R-:W-:Y:S01]  /*00e0*/  FADD R5, R4.reuse, -12583039 ;  /* 0xcb40007f04057421 */ /* 0x040fe20000000000 */
[----:B------:R-:W-:-:S03]  /*00f0*/  SHF.L.U32 R4, R4, 0x17, RZ ;  /* 0x0000001704047819 */ /* 0x000fc600000006ff */
[----:B------:R-:W-:-:S04]  /*0100*/  FFMA R5, R2, -1.4426950216293334961, -R5 ;  /* 0xbfb8aa3b02057823 */ /* 0x000fc80000000805 */
[----:B------:R-:W-:-:S04]  /*0110*/  FFMA R10, R2, -1.925963033500011079e-08, R5 ;  /* 0xb2a57060020a7823 */ /* 0x000fc80000000005 */
[----:B------:R-:W0:Y:S02]  /*0120*/  MUFU.EX2 R5, R10 ;  /* 0x0000000a00057308 */ /* 0x000e240000000800 */
[----:B0-----:R-:W-:-:S06]  /*0130*/  FMUL R11, R4, R5 ;  /* 0x00000005040b7220 */ /* 0x001fcc0000400000 */
[----:B------:R-:W0:Y:S02]  /*0140*/  F2F.F64.F32 R2, R11 ;  /* 0x0000000b00027310 */ /* 0x000e240000201800 */
[----:B0-----:R-:W-:-:S06]  /*0150*/  DADD R4, R2, 1 ;  /* 0x3ff0000002047429 */ /* 0x001fcc0000000000 */
[----:B------:R-:W0:Y:S04]  /*0160*/  MUFU.RCP64H R3, R5 ;  /* 0x0000000500037308 */ /* 0x000e280000001800 */
[----:B------:R-:W-:-:S05]  /*0170*/  VIADD R2, R5, 0x300402 ;  /* 0x0030040205027836 */ /* 0x000fca0000000000 */
[----:B------:R-:W-:Y:S01]  /*0180*/  FSETP.GEU.AND P0, PT, |R2|, 5.8789094863358348022e-39, PT ;  /* 0x004004020200780b */ /* 0x000fe20003f0e200 */
[----:B0-----:R-:W-:-:S08]  /*0190*/  DFMA R6, -R4, R2, 1 ;  /* 0x3ff000000406742b */ /* 0x001fd00000000102 */
[----:B------:R-:W-:-:S08]  /*01a0*/  DFMA R6, R6, R6, R6 ;  /* 0x000000060606722b */ /* 0x000fd00000000006 */
[----:B------:R-:W-:-:S08]  /*01b0*/  DFMA R6, R2, R6, R2 ;  /* 0x000000060206722b */ /* 0x000fd00000000002 */
[----:B------:R-:W-:-:S08]  /*01c0*/  DFMA R8, -R4, R6, 1 ;  /* 0x3ff000000408742b */ /* 0x000fd00000000106 */
[----:B------:R-:W-:Y:S01]  /*01d0*/  DFMA R6, R6, R8, R6 ;  /* 0x000000080606722b */ /* 0x000fe20000000006 */
[----:B------:R-:W-:Y:S10]  /*01e0*/  @P0 BRA `(.L_x_1) ;  /* 0x0000000000100947 */ /* 0x000ff40003800000 */
[----:B------:R-:W-:-:S04]  /*01f0*/  LOP3.LUT R2, R5, 0x7fffffff, RZ, 0xc0, !PT ;  /* 0x7fffffff05027812 */ /* 0x000fc800078ec0ff */
[----:B------:R-:W-:Y:S02]  /*0200*/  IADD3 R8, PT, PT, R2, -0x100000, RZ ;  /* 0xfff0000002087810 */ /* 0x000fe40007ffe0ff */
[----:B------:R-:W-:-:S07]  /*0210*/  MOV R2, 0x230 ;  /* 0x0000023000027802 */ /* 0x000fce0000000f00 */
[----:B------:R-:W-:Y:S05]  /*0220*/  CALL.REL.NOINC `($__internal_0_$__cuda_sm20_dblrcp_rn_slowpath_v3) ;  /* 0x0000000000187944 */ /* 0x000fea0003c00000 */
.L_x_1:
[----:B------:R-:W-:Y:S05]  /*0230*/  BSYNC.RECONVERGENT B0 ;  /* 0x0000000000007941 */ /* 0x000fea0003800200 */
.L_x_0:
[----:B------:R-:W0:Y:S01]  /*0240*/  LDC.64 R2, c[0x0][0x388] ;  /* 0x0000e200ff027b82 */ /* 0x000e220000000a00 */
[----:B------:R-:W1:Y:S01]  /*0250*/  F2F.F32.F64 R7, R6 ;  /* 0x0000000600077310 */ /* 0x000e620000301000 */
[----:B0-----:R-:W-:-:S05]  /*0260*/  IMAD.WIDE R2, R0, 0x4, R2 ;  /* 0x0000000400027825 */ /* 0x001fca00078e0202 */
[----:B-1----:R-:W-:Y:S01]  /*0270*/  STG.E desc[UR4][R2.64], R7 ;  /* 0x0000000702007986 */ /* 0x002fe2000c101904 */
[----:B------:R-:W-:Y:S05]  /*0280*/  EXIT ;  /* 0x000000000000794d */ /* 0x000fea0003800000 */
        .weak           $__internal_0_$__cuda_sm20_dblrcp_rn_slowpath_v3
        .type           $__internal_0_$__cuda_sm20_dblrcp_rn_slowpath_v3,@function
        .size           $__internal_0_$__cuda_sm20_dblrcp_rn_slowpath_v3,(.L_x_7 - $__internal_0_$__cuda_sm20_dblrcp_rn_slowpath_v3)
$__internal_0_$__cuda_sm20_dblrcp_rn_slowpath_v3:
[----:B------:R-:W-:Y:S01]  /*0290*/  DSETP.GTU.AND P0, PT, |R4|, +INF , PT ;  /* 0x7ff000000400742a */ /* 0x000fe20003f0c200 */
[----:B------:R-:W-:-:S13]  /*02a0*/  BSSY.RECONVERGENT B1, `(.L_x_2) ;  /* 0x0000023000017945 */ /* 0x000fda0003800200 */
[----:B------:R-:W-:Y:S05]  /*02b0*/  @P0 BRA `(.L_x_3) ;  /* 0x00000000007c0947 */ /* 0x000fea0003800000 */
[----:B------:R-:W-:-:S05]  /*02c0*/  LOP3.LUT R3, R5, 0x7fffffff, RZ, 0xc0, !PT ;  /* 0x7fffffff05037812 */ /* 0x000fca00078ec0ff */
[----:B------:R-:W-:-:S05]  /*02d0*/  VIADD R6, R3, 0xffffffff ;  /* 0xffffffff03067836 */ /* 0x000fca0000000000 */
[----:B------:R-:W-:-:S13]  /*02e0*/  ISETP.GE.U32.AND P0, PT, R6, 0x7fefffff, PT ;  /* 0x7fefffff0600780c */ /* 0x000fda0003f06070 */
[----:B------:R-:W-:Y:S02]  /*02f0*/  @P0 LOP3.LUT R7, R5, 0x7ff00000, RZ, 0x3c, !PT ;  /* 0x7ff0000005070812 */ /* 0x000fe400078e3cff */
[----:B------:R-:W-:Y:S01]  /*0300*/  @P0 MOV R6, RZ ;  /* 0x000000ff00060202 */ /* 0x000fe20000000f00 */
[----:B------:R-:W-:Y:S06]  /*0310*/  @P0 BRA `(.L_x_4) ;  /* 0x00000000006c0947 */ /* 0x000fec0003800000 */
[----:B------:R-:W-:-:S13]  /*0320*/  ISETP.GE.U32.AND P0, PT, R3, 0x1000001, PT ;  /* 0x010000010300780c */ /* 0x000fda0003f06070 */
[----:B------:R-:W-:Y:S05]  /*0330*/  @!P0 BRA `(.L_x_5) ;  /* 0x0000000000348947 */ /* 0x000fea0003800000 */
[----:B------:R-:W-:Y:S01]  /*0340*/  VIADD R7, R5, 0xc0200000 ;  /* 0xc020000005077836 */ /* 0x000fe20000000000 */
[----:B------:R-:W-:-:S03]  /*0350*/  MOV R6, R4 ;  /* 0x0000000400067202 */ /* 0x000fc60000000f00 */
[----:B------:R-:W0:Y:S03]  /*0360*/  MUFU.RCP64H R9, R7 ;  /* 0x0000000700097308 */ /* 0x000e260000001800 */
[----:B0-----:R-:W-:-:S08]  /*0370*/  DFMA R10, -R6, R8, 1 ;  /* 0x3ff00000060a742b */ /* 0x001fd00000000108 */
[----:B------:R-:W-:-:S08]  /*0380*/  DFMA R10, R10, R10, R10 ;  /* 0x0000000a0a0a722b */ /* 0x000fd0000000000a */
[----:B------:R-:W-:-:S08]  /*0390*/  DFMA R10, R8, R10, R8 ;  /* 0x0000000a080a722b */ /* 0x000fd00000000008 */
[----:B------:R-:W-:-:S08]  /*03a0*/  DFMA R8, -R6, R10, 1 ;  /* 0x3ff000000608742b */ /* 0x000fd0000000010a */
[----:B------:R-:W-:-:S08]  /*03b0*/  DFMA R8, R10, R8, R10 ;  /* 0x000000080a08722b */ /* 0x000fd0000000000a */
[----:B------:R-:W-:-:S08]  /*03c0*/  DMUL R8, R8, 2.2250738585072013831e-308 ;  /* 0x0010000008087828 */ /* 0x000fd00000000000 */
[----:B------:R-:W-:-:S08]  /*03d0*/  DFMA R4, -R4, R8, 1 ;  /* 0x3ff000000404742b */ /* 0x000fd00000000108 */
[----:B------:R-:W-:-:S08]  /*03e0*/  DFMA R4, R4, R4, R4 ;  /* 0x000000040404722b */ /* 0x000fd00000000004 */
[----:B------:R-:W-:Y:S01]  /*03f0*/  DFMA R6, R8, R4, R8 ;  /* 0x000000040806722b */ /* 0x000fe20000000008 */
[----:B------:R-:W-:Y:S10]  /*0400*/  BRA `(.L_x_4) ;  /* 0x0000000000307947 */ /* 0x000ff40003800000 */
.L_x_5:
[----:B------:R-:W-:Y:S01]  /*0410*/  DMUL R4, R4, 8.11296384146066816958e+31 ;  /* 0x4690000004047828 */ /* 0x000fe20000000000 */
[----:B------:R-:W-:-:S05]  /*0420*/  IMAD.MOV.U32 R6, RZ, RZ, R8 ;  /* 0x000000ffff067224 */ /* 0x000fca00078e0008 */
[----:B------:R-:W0:Y:S02]  /*0430*/  MUFU.RCP64H R7, R5 ;  /* 0x0000000500077308 */ /* 0x000e240000001800 */
[----:B0-----:R-:W-:-:S08]  /*0440*/  DFMA R8, -R4, R6, 1 ;  /* 0x3ff000000408742b */ /* 0x001fd00000000106 */
[----:B------:R-:W-:-:S08]  /*0450*/  DFMA R8, R8, R8, R8 ;  /* 0x000000080808722b */ /* 0x000fd00000000008 */
[----:B------:R-:W-:-:S08]  /*0460*/  DFMA R8, R6, R8, R6 ;  /* 0x000000080608722b */ /* 0x000fd00000000006 */
[----:B------:R-:W-:-:S08]  /*0470*/  DFMA R6, -R4, R8, 1 ;  /* 0x3ff000000406742b */ /* 0x000fd00000000108 */
[----:B------:R-:W-:-:S08]  /*0480*/  DFMA R6, R8, R6, R8 ;  /* 0x000000060806722b */ /* 0x000fd00000000008 */
[----:B------:R-:W-:Y:S01]  /*0490*/  DMUL R6, R6, 8.11296384146066816958e+31 ;  /* 0x4690000006067828 */ /* 0x000fe20000000000 */
[----:B------:R-:W-:Y:S10]  /*04a0*/  BRA `(.L_x_4) ;  /* 0x0000000000087947 */ /* 0x000ff40003800000 */
.L_x_3:
[----:B------:R-:W-:Y:S02]  /*04b0*/  LOP3.LUT R7, R5, 0x80000, RZ, 0xfc, !PT ;  /* 0x0008000005077812 */ /* 0x000fe400078efcff */
[----:B------:R-:W-:-:S07]  /*04c0*/  MOV R6, R4 ;  /* 0x0000000400067202 */ /* 0x000fce0000000f00 */
.L_x_4:
[----:B------:R-:W-:Y:S05]  /*04d0*/  BSYNC.RECONVERGENT B1 ;  /* 0x0000000000017941 */ /* 0x000fea0003800200 */
.L_x_2:
[----:B------:R-:W-:-:S04]  /*04e0*/  MOV R3, 0x0 ;  /* 0x0000000000037802 */ /* 0x000fc80000000f00 */
[----:B------:R-:W-:Y:S05]  /*04f0*/  RET.REL.NODEC R2 `(_Z14sigmoid_kernelPfS_) ;  /* 0xfffffff802c07950 */ /* 0x000fea0003c3ffff */
.L_x_6:
[----:B------:R-:W-:-:S00]  /*0500*/  BRA `(.L_x_6) ;  /* 0xfffffffc00fc7947 */ /* 0x000fc0000383ffff */
[----:B------:R-:W-:-:S00]  /*0510*/  NOP ;  /* 0x0000000000007918 */ /* 0x000fc00000000000 */
        /* <DEDUP_REMOVED lines=14> */
.L_x_7:


//--------------------- .nv.shared.reserved.0     --------------------------
	.section	.nv.shared.reserved.0,"aw",@nobits
	.weak		__nv_reservedSMEM_offset_0_alias
	.size		__nv_reservedSMEM_offset_0_alias, 0, 64
	.other		__nv_reservedSMEM_offset_0_alias,@"STO_CUDA_RESERVED_SHARED STV_DEFAULT"
__nv_reservedSMEM_offset_0_alias:
	.zero		0
	.zero		64


//--------------------- .nv.constant0._Z14sigmoid_kernelPfS_ --------------------------
	.section	.nv.constant0._Z14sigmoid_kernelPfS_,"a",@progbits
	.sectionflags	@""
	.align	4
.nv.constant0._Z14sigmoid_kernelPfS_:
	.zero		912


//--------------------- SYMBOLS --------------------------

	.type		.nv.reservedSmem.offset0,@object
	.size		.nv.reservedSmem.offset0,0x4
